	.headerflags	@"EF_CUDA_TEXMODE_UNIFIED EF_CUDA_64BIT_ADDRESS EF_CUDA_ACCELERATORS EF_CUDA_SM90 EF_CUDA_VIRTUAL_SM(EF_CUDA_SM90)"
	.elftype	@"ET_EXEC"


//--------------------- .nv.info                  --------------------------
	.section	.nv.info,"",@"SHT_CUDA_INFO"
	.align	4


	//----- nvinfo : EIATTR_REGCOUNT
	.align		4
        /*0000*/ 	.byte	0x04, 0x2f
        /*0002*/ 	.short	(.L_1 - .L_0)
	.align		4
.L_0:
        /*0004*/ 	.word	index@(triton_poi_fused_convolution_leaky_relu_13)
        /*0008*/ 	.word	0x0000000e


	//----- nvinfo : EIATTR_MIN_STACK_SIZE
	.align		4
.L_1:
        /*000c*/ 	.byte	0x04, 0x12
        /*000e*/ 	.short	(.L_3 - .L_2)
	.align		4
.L_2:
        /*0010*/ 	.word	index@(triton_poi_fused_convolution_leaky_relu_13)
        /*0014*/ 	.word	0x00000000


	//----- nvinfo : EIATTR_FRAME_SIZE
	.align		4
.L_3:
        /*0018*/ 	.byte	0x04, 0x11
        /*001a*/ 	.short	(.L_5 - .L_4)
	.align		4
.L_4:
        /*001c*/ 	.word	index@(triton_poi_fused_convolution_leaky_relu_13)
        /*0020*/ 	.word	0x00000000


	//----- nvinfo : EIATTR_MIN_STACK_SIZE
	.align		4
.L_5:
        /*0024*/ 	.byte	0x04, 0x12
        /*0026*/ 	.short	(.L_7 - .L_6)
	.align		4
.L_6:
        /*0028*/ 	.word	index@(triton_poi_fused_convolution_leaky_relu_13)
        /*002c*/ 	.word	0x00000000
.L_7:


//--------------------- .nv.info.triton_poi_fused_convolution_leaky_relu_13 --------------------------
	.section	.nv.info.triton_poi_fused_convolution_leaky_relu_13,"",@"SHT_CUDA_INFO"
	.sectionflags	@""
	.align	4


	//----- nvinfo : EIATTR_CUDA_API_VERSION
	.align		4
        /*0000*/ 	.byte	0x04, 0x37
        /*0002*/ 	.short	(.L_9 - .L_8)
.L_8:
        /*0004*/ 	.word	0x0000007c


	//----- nvinfo : EIATTR_KPARAM_INFO
	.align		4
.L_9:
        /*0008*/ 	.byte	0x04, 0x17
        /*000a*/ 	.short	(.L_11 - .L_10)
.L_10:
        /*000c*/ 	.word	0x00000000
        /*0010*/ 	.short	0x0002
        /*0012*/ 	.short	0x0010
        /*0014*/ 	.byte	0x00, 0xf0, 0x11, 0x00


	//----- nvinfo : EIATTR_KPARAM_INFO
	.align		4
.L_11:
        /*0018*/ 	.byte	0x04, 0x17
        /*001a*/ 	.short	(.L_13 - .L_12)
.L_12:
        /*001c*/ 	.word	0x00000000
        /*0020*/ 	.short	0x0001
        /*0022*/ 	.short	0x0008
        /*0024*/ 	.byte	0x00, 0xf4, 0x21, 0x00


	//----- nvinfo : EIATTR_KPARAM_INFO
	.align		4
.L_13:
        /*0028*/ 	.byte	0x04, 0x17
        /*002a*/ 	.short	(.L_15 - .L_14)
.L_14:
        /*002c*/ 	.word	0x00000000
        /*0030*/ 	.short	0x0000
        /*0032*/ 	.short	0x0000
        /*0034*/ 	.byte	0x00, 0xf4, 0x21, 0x00


	//----- nvinfo : EIATTR_SPARSE_MMA_MASK
	.align		4
.L_15:
        /*0038*/ 	.byte	0x03, 0x50
        /*003a*/ 	.short	0x0000


	//----- nvinfo : EIATTR_MAXREG_COUNT
	.align		4
        /*003c*/ 	.byte	0x03, 0x1b
        /*003e*/ 	.short	0x00ff


	//----- nvinfo : EIATTR_EXIT_INSTR_OFFSETS
	.align		4
        /*0040*/ 	.byte	0x04, 0x1c
        /*0042*/ 	.short	(.L_17 - .L_16)


	//   ....[0]....
.L_16:
        /*0044*/ 	.word	0x00000210


	//----- nvinfo : EIATTR_REQNTID
	.align		4
.L_17:
        /*0048*/ 	.byte	0x04, 0x10
        /*004a*/ 	.short	(.L_19 - .L_18)
.L_18:
        /*004c*/ 	.word	0x00000080
        /*0050*/ 	.word	0x00000001
        /*0054*/ 	.word	0x00000001


	//----- nvinfo : EIATTR_CBANK_PARAM_SIZE
	.align		4
.L_19:
        /*0058*/ 	.byte	0x03, 0x19
        /*005a*/ 	.short	0x0014


	//----- nvinfo : EIATTR_PARAM_CBANK
	.align		4
        /*005c*/ 	.byte	0x04, 0x0a
        /*005e*/ 	.short	(.L_21 - .L_20)
	.align		4
.L_20:
        /*0060*/ 	.word	index@(.nv.constant0.triton_poi_fused_convolution_leaky_relu_13)
        /*0064*/ 	.short	0x0210
        /*0066*/ 	.short	0x0014


	//----- nvinfo : EIATTR_SW_WAR
	.align		4
.L_21:
        /*0068*/ 	.byte	0x04, 0x36
        /*006a*/ 	.short	(.L_23 - .L_22)
.L_22:
        /*006c*/ 	.word	0x00000008
.L_23:


//--------------------- .nv.callgraph             --------------------------
	.section	.nv.callgraph,"",@"SHT_CUDA_CALLGRAPH"
	.align	4
	.sectionentsize	8
	.align		4
        /*0000*/ 	.word	0x00000000
	.align		4
        /*0004*/ 	.word	0xffffffff
	.align		4
        /*0008*/ 	.word	0x00000000
	.align		4
        /*000c*/ 	.word	0xfffffffe
	.align		4
        /*0010*/ 	.word	0x00000000
	.align		4
        /*0014*/ 	.word	0xfffffffd
	.align		4
        /*0018*/ 	.word	0x00000000
	.align		4
        /*001c*/ 	.word	0xfffffffc


//--------------------- .text.triton_poi_fused_convolution_leaky_relu_13 --------------------------
	.section	.text.triton_poi_fused_convolution_leaky_relu_13,"ax",@progbits
	.align	128
        .global         triton_poi_fused_convolution_leaky_relu_13
        .type           triton_poi_fused_convolution_leaky_relu_13,@function
        .size           triton_poi_fused_convolution_leaky_relu_13,(.L_x_1 - triton_poi_fused_convolution_leaky_relu_13)
        .other          triton_poi_fused_convolution_leaky_relu_13,@"STO_CUDA_ENTRY STV_DEFAULT"
triton_poi_fused_convolution_leaky_relu_13:
.text.triton_poi_fused_convolution_leaky_relu_13:
[----:B------:R-:W-:Y:S01]  /*0000*/  LDC R1, c[0x0][0x28] ;  /* 0x00000a00ff017b82 */ /* 0x000fe20000000800 */
[----:B------:R-:W1:Y:S07]  /*0010*/  S2R R0, SR_TID.X ;  /* 0x0000000000007919 */ /* 0x000e6e0000002100 */
[----:B------:R-:W2:Y:S01]  /*0020*/  LDC.64 R4, c[0x0][0x218] ;  /* 0x00008600ff047b82 */ /* 0x000ea20000000a00 */
[----:B------:R-:W-:Y:S01]  /*0030*/  ULDC.64 UR4, c[0x0][0x208] ;  /* 0x0000820000047ab9 */ /* 0x000fe20000000a00 */
[----:B------:R-:W3:Y:S06]  /*0040*/  S2R R7, SR_CTAID.X ;  /* 0x0000000000077919 */ /* 0x000eec0000002500 */
[----:B------:R-:W4:Y:S01]  /*0050*/  LDC.64 R2, c[0x0][0x210] ;  /* 0x00008400ff027b82 */ /* 0x000f220000000a00 */
[----:B-1----:R-:W-:Y:S01]  /*0060*/  IMAD.SHL.U32 R0, R0, 0x4, RZ ;  /* 0x0000000400007824 */ /* 0x002fe200078e00ff */
[----:B---3--:R-:W-:-:S04]  /*0070*/  SHF.R.S32.HI R6, RZ, 0x16, R7 ;  /* 0x00000016ff067819 */ /* 0x008fc80000011407 */
[----:B------:R-:W-:Y:S02]  /*0080*/  LOP3.LUT R0, R0, 0x1fc, RZ, 0xc0, !PT ;  /* 0x000001fc00007812 */ /* 0x000fe400078ec0ff */
[----:B------:R-:W-:Y:S02]  /*0090*/  SGXT R6, R6, 0x1 ;  /* 0x000000010606781a */ /* 0x000fe40000000200 */
[----:B------:R-:W-:-:S04]  /*00a0*/  LEA R7, R7, R0, 0x9 ;  /* 0x0000000007077211 */ /* 0x000fc800078e48ff */
[----:B------:R-:W-:Y:S01]  /*00b0*/  LEA.HI R6, R6, R7, RZ, 0x8 ;  /* 0x0000000706067211 */ /* 0x000fe200078f40ff */
[----:B----4-:R-:W-:-:S03]  /*00c0*/  IMAD.WIDE R2, R7, 0x4, R2 ;  /* 0x0000000407027825 */ /* 0x010fc600078e0202 */
[----:B------:R-:W-:-:S04]  /*00d0*/  SHF.R.S32.HI R6, RZ, 0x8, R6 ;  /* 0x00000008ff067819 */ /* 0x000fc80000011406 */
[----:B------:R-:W-:-:S04]  /*00e0*/  LEA.HI R0, R6, R6, RZ, 0x6 ;  /* 0x0000000606007211 */ /* 0x000fc800078f30ff */
[----:B------:R-:W-:-:S05]  /*00f0*/  LOP3.LUT R9, R0, 0xffffffc0, RZ, 0xc0, !PT ;  /* 0xffffffc000097812 */ /* 0x000fca00078ec0ff */
[----:B------:R-:W-:-:S04]  /*0100*/  IMAD.IADD R9, R6, 0x1, -R9 ;  /* 0x0000000106097824 */ /* 0x000fc800078e0a09 */
[----:B--2---:R-:W-:Y:S02]  /*0110*/  IMAD.WIDE R4, R9, 0x4, R4 ;  /* 0x0000000409047825 */ /* 0x004fe400078e0204 */
[----:B------:R-:W2:Y:S04]  /*0120*/  LDG.E.128 R8, desc[UR4][R2.64] ;  /* 0x0000000402087981 */ /* 0x000ea8000c1e1d00 */
[----:B------:R-:W2:Y:S02]  /*0130*/  LDG.E.EL R4, desc[UR4][R4.64] ;  /* 0x0000000404047981 */ /* 0x000ea4000c2e1900 */
[CC--:B--2---:R-:W-:Y:S01]  /*0140*/  FSETP.GT.AND P2, PT, R9.reuse, -R4.reuse, PT ;  /* 0x800000040900720b */ /* 0x0c4fe20003f44000 */
[--C-:B------:R-:W-:Y:S01]  /*0150*/  FADD R9, R9, R4.reuse ;  /* 0x0000000409097221 */ /* 0x100fe20000000000 */
[CC--:B------:R-:W-:Y:S01]  /*0160*/  FSETP.GT.AND P1, PT, R10.reuse, -R4.reuse, PT ;  /* 0x800000040a00720b */ /* 0x0c0fe20003f24000 */
[--C-:B------:R-:W-:Y:S01]  /*0170*/  FADD R10, R10, R4.reuse ;  /* 0x000000040a0a7221 */ /* 0x100fe20000000000 */
[CC--:B------:R-:W-:Y:S01]  /*0180*/  FSETP.GT.AND P0, PT, R11.reuse, -R4.reuse, PT ;  /* 0x800000040b00720b */ /* 0x0c0fe20003f04000 */
[--C-:B------:R-:W-:Y:S01]  /*0190*/  FADD R11, R11, R4.reuse ;  /* 0x000000040b0b7221 */ /* 0x100fe20000000000 */
[C---:B------:R-:W-:Y:S01]  /*01a0*/  FSETP.GT.AND P3, PT, R8.reuse, -R4, PT ;  /* 0x800000040800720b */ /* 0x040fe20003f64000 */
[----:B------:R-:W-:-:S06]  /*01b0*/  FADD R8, R8, R4 ;  /* 0x0000000408087221 */ /* 0x000fcc0000000000 */
[----:B------:R-:W-:Y:S02]  /*01c0*/  @!P2 FMUL R9, R9, 0.20000000298023223877 ;  /* 0x3e4ccccd0909a820 */ /* 0x000fe40000400000 */
[----:B------:R-:W-:Y:S02]  /*01d0*/  @!P1 FMUL R10, R10, 0.20000000298023223877 ;  /* 0x3e4ccccd0a0a9820 */ /* 0x000fe40000400000 */
[----:B------:R-:W-:Y:S02]  /*01e0*/  @!P0 FMUL R11, R11, 0.20000000298023223877 ;  /* 0x3e4ccccd0b0b8820 */ /* 0x000fe40000400000 */
[----:B------:R-:W-:-:S05]  /*01f0*/  @!P3 FMUL R8, R8, 0.20000000298023223877 ;  /* 0x3e4ccccd0808b820 */ /* 0x000fca0000400000 */
[----:B------:R-:W-:Y:S01]  /*0200*/  STG.E.128 desc[UR4][R2.64], R8 ;  /* 0x0000000802007986 */ /* 0x000fe2000c101d04 */
[----:B------:R-:W-:Y:S05]  /*0210*/  EXIT ;  /* 0x000000000000794d */ /* 0x000fea0003800000 */
.L_x_0:
[----:B------:R-:W-:-:S00]  /*0220*/  BRA `(.L_x_0) ;  /* 0xfffffffc00fc7947 */ /* 0x000fc0000383ffff */
[----:B------:R-:W-:-:S00]  /*0230*/  NOP ;  /* 0x0000000000007918 */ /* 0x000fc00000000000 */
        /* <DEDUP_REMOVED lines=12> */
.L_x_1:


//--------------------- .nv.constant0.triton_poi_fused_convolution_leaky_relu_13 --------------------------
	.section	.nv.constant0.triton_poi_fused_convolution_leaky_relu_13,"a",@progbits
	.sectionflags	@""
	.align	4
.nv.constant0.triton_poi_fused_convolution_leaky_relu_13:
	.zero		548
